//
// Generated by NVIDIA NVVM Compiler
//
// Compiler Build ID: CL-36424714
// Cuda compilation tools, release 13.0, V13.0.88
// Based on NVVM 20.0.0
//

.version 9.0
.target sm_100
.address_size 64

	// .globl	_Z12rowSumKernelPfS_ii
// _ZZ12rowSumKernelPfS_iiE5sdata has been demoted

.visible .entry _Z12rowSumKernelPfS_ii(
	.param .u64 .ptr .align 1 _Z12rowSumKernelPfS_ii_param_0,
	.param .u64 .ptr .align 1 _Z12rowSumKernelPfS_ii_param_1,
	.param .u32 _Z12rowSumKernelPfS_ii_param_2,
	.param .u32 _Z12rowSumKernelPfS_ii_param_3
)
{
	.reg .pred 	%p<8>;
	.reg .b32 	%r<20>;
	.reg .b32 	%f<13>;
	.reg .b64 	%rd<9>;
	// demoted variable
	.shared .align 4 .b8 _ZZ12rowSumKernelPfS_iiE5sdata[1024];
	ld.param.u64 	%rd2, [_Z12rowSumKernelPfS_ii_param_0];
	ld.param.u64 	%rd3, [_Z12rowSumKernelPfS_ii_param_1];
	ld.param.u32 	%r12, [_Z12rowSumKernelPfS_ii_param_2];
	ld.param.u32 	%r11, [_Z12rowSumKernelPfS_ii_param_3];
	mov.u32 	%r1, %ctaid.x;
	mov.u32 	%r2, %tid.x;
	setp.ge.s32 	%p1, %r1, %r12;
	@%p1 bra 	$L__BB0_10;
	setp.ge.s32 	%p2, %r2, %r11;
	mov.f32 	%f12, 0f00000000;
	@%p2 bra 	$L__BB0_4;
	mul.lo.s32 	%r3, %r11, %r1;
	mov.u32 	%r4, %ntid.x;
	cvta.to.global.u64 	%rd1, %rd2;
	mov.f32 	%f12, 0f00000000;
	mov.u32 	%r18, %r2;
$L__BB0_3:
	add.s32 	%r13, %r18, %r3;
	mul.wide.s32 	%rd4, %r13, 4;
	add.s64 	%rd5, %rd1, %rd4;
	ld.global.f32 	%f6, [%rd5];
	add.f32 	%f12, %f12, %f6;
	add.s32 	%r18, %r18, %r4;
	setp.lt.s32 	%p3, %r18, %r11;
	@%p3 bra 	$L__BB0_3;
$L__BB0_4:
	shl.b32 	%r14, %r2, 2;
	mov.u32 	%r15, _ZZ12rowSumKernelPfS_iiE5sdata;
	add.s32 	%r7, %r15, %r14;
	st.shared.f32 	[%r7], %f12;
	bar.sync 	0;
	mov.u32 	%r19, %ntid.x;
	setp.lt.u32 	%p4, %r19, 2;
	@%p4 bra 	$L__BB0_8;
$L__BB0_5:
	shr.u32 	%r10, %r19, 1;
	setp.ge.u32 	%p5, %r2, %r10;
	@%p5 bra 	$L__BB0_7;
	shl.b32 	%r16, %r10, 2;
	add.s32 	%r17, %r7, %r16;
	ld.shared.f32 	%f7, [%r17];
	ld.shared.f32 	%f8, [%r7];
	add.f32 	%f9, %f7, %f8;
	st.shared.f32 	[%r7], %f9;
$L__BB0_7:
	bar.sync 	0;
	setp.gt.u32 	%p6, %r19, 3;
	mov.u32 	%r19, %r10;
	@%p6 bra 	$L__BB0_5;
$L__BB0_8:
	setp.ne.s32 	%p7, %r2, 0;
	@%p7 bra 	$L__BB0_10;
	ld.shared.f32 	%f10, [_ZZ12rowSumKernelPfS_iiE5sdata];
	cvta.to.global.u64 	%rd6, %rd3;
	mul.wide.u32 	%rd7, %r1, 4;
	add.s64 	%rd8, %rd6, %rd7;
	st.global.f32 	[%rd8], %f10;
$L__BB0_10:
	ret;

}


// ===== COMPILED SASS (sm_100) =====

	.target	sm_100

	.elftype	@"ET_EXEC"


//--------------------- .note.nv.tkinfo           --------------------------
	.section	.note.nv.tkinfo,"",@"SHT_NOTE"
	.sectionflags	@"SHF_NOTE_NV_TKINFO"
	.tkinfo
        /*0018*/ 	.word	0x00000002
        /*0030*/ 	.string	""
        /*0030*/ 	.string	"ptxas"
        /*0030*/ 	.string	"Cuda compilation tools, release 13.0, V13.0.88"
        /*0030*/ 	.string	"Build cuda_13.0.r13.0/compiler.36424714_0"
        /*0030*/ 	.string	"-arch sm_100 -m 64 "



//--------------------- .note.nv.cuinfo           --------------------------
	.section	.note.nv.cuinfo,"",@"SHT_NOTE"
	.sectionflags	@"SHF_NOTE_NV_CUINFO"
        /*0018*/ 	.short	0x0002
        /*001a*/ 	.short	0x0064
        /*001c*/ 	.short	0x0082
	.zero		2


//--------------------- .nv.info                  --------------------------
	.section	.nv.info,"",@"SHT_CUDA_INFO"
	.align	4


	//----- nvinfo : EIATTR_REGCOUNT
	.align		4
        /*0000*/ 	.byte	0x04, 0x2f
        /*0002*/ 	.short	(.L_1 - .L_0)
	.align		4
.L_0:
        /*0004*/ 	.word	index@(_Z12rowSumKernelPfS_ii)
        /*0008*/ 	.word	0x0000000c


	//----- nvinfo : EIATTR_FRAME_SIZE
	.align		4
.L_1:
        /*000c*/ 	.byte	0x04, 0x11
        /*000e*/ 	.short	(.L_3 - .L_2)
	.align		4
.L_2:
        /*0010*/ 	.word	index@(_Z12rowSumKernelPfS_ii)
        /*0014*/ 	.word	0x00000000


	//----- nvinfo : EIATTR_MIN_STACK_SIZE
	.align		4
.L_3:
        /*0018*/ 	.byte	0x04, 0x12
        /*001a*/ 	.short	(.L_5 - .L_4)
	.align		4
.L_4:
        /*001c*/ 	.word	index@(_Z12rowSumKernelPfS_ii)
        /*0020*/ 	.word	0x00000000
.L_5:


//--------------------- .nv.compat                --------------------------
	.section	.nv.compat,"",@"SHT_CUDA_COMPAT_INFO"
	.align	4
        /*0000*/ 	.byte	0x02, 0x09, 0x00, 0x00, 0x02, 0x02, 0x01, 0x00, 0x02, 0x05, 0x05, 0x00, 0x03, 0x07, 0x01, 0x01
        /*0010*/ 	.byte	0x02, 0x03, 0x00, 0x00, 0x02, 0x06, 0x01, 0x00, 0x04, 0x0b, 0x08, 0x00, 0x09, 0x00, 0x00, 0x00
        /*0020*/ 	.byte	0x00, 0x00, 0x00, 0x00


//--------------------- .nv.info._Z12rowSumKernelPfS_ii --------------------------
	.section	.nv.info._Z12rowSumKernelPfS_ii,"",@"SHT_CUDA_INFO"
	.sectionflags	@""
	.align	4


	//----- nvinfo : EIATTR_CUDA_API_VERSION
	.align		4
        /*0000*/ 	.byte	0x04, 0x37
        /*0002*/ 	.short	(.L_7 - .L_6)
.L_6:
        /*0004*/ 	.word	0x00000082


	//----- nvinfo : EIATTR_KPARAM_INFO
	.align		4
.L_7:
        /*0008*/ 	.byte	0x04, 0x17
        /*000a*/ 	.short	(.L_9 - .L_8)
.L_8:
        /*000c*/ 	.word	0x00000000
        /*0010*/ 	.short	0x0003
        /*0012*/ 	.short	0x0014
        /*0014*/ 	.byte	0x00, 0xf0, 0x11, 0x00


	//----- nvinfo : EIATTR_KPARAM_INFO
	.align		4
.L_9:
        /*0018*/ 	.byte	0x04, 0x17
        /*001a*/ 	.short	(.L_11 - .L_10)
.L_10:
        /*001c*/ 	.word	0x00000000
        /*0020*/ 	.short	0x0002
        /*0022*/ 	.short	0x0010
        /*0024*/ 	.byte	0x00, 0xf0, 0x11, 0x00


	//----- nvinfo : EIATTR_KPARAM_INFO
	.align		4
.L_11:
        /*0028*/ 	.byte	0x04, 0x17
        /*002a*/ 	.short	(.L_13 - .L_12)
.L_12:
        /*002c*/ 	.word	0x00000000
        /*0030*/ 	.short	0x0001
        /*0032*/ 	.short	0x0008
        /*0034*/ 	.byte	0x00, 0xf5, 0x21, 0x00


	//----- nvinfo : EIATTR_KPARAM_INFO
	.align		4
.L_13:
        /*0038*/ 	.byte	0x04, 0x17
        /*003a*/ 	.short	(.L_15 - .L_14)
.L_14:
        /*003c*/ 	.word	0x00000000
        /*0040*/ 	.short	0x0000
        /*0042*/ 	.short	0x0000
        /*0044*/ 	.byte	0x00, 0xf5, 0x21, 0x00


	//----- nvinfo : EIATTR_SPARSE_MMA_MASK
	.align		4
.L_15:
        /*0048*/ 	.byte	0x03, 0x50
        /*004a*/ 	.short	0x0000


	//----- nvinfo : EIATTR_MAXREG_COUNT
	.align		4
        /*004c*/ 	.byte	0x03, 0x1b
        /*004e*/ 	.short	0x00ff


	//----- nvinfo : EIATTR_NUM_BARRIERS
	.align		4
        /*0050*/ 	.byte	0x02, 0x4c
        /*0052*/ 	.byte	0x01
	.zero		1


	//----- nvinfo : EIATTR_MERCURY_ISA_VERSION
	.align		4
        /*0054*/ 	.byte	0x03, 0x5f
        /*0056*/ 	.short	0x0101


	//----- nvinfo : EIATTR_VRC_CTA_INIT_COUNT
	.align		4
        /*0058*/ 	.byte	0x02, 0x4a
	.zero		1
	.zero		1


	//----- nvinfo : EIATTR_EXIT_INSTR_OFFSETS
	.align		4
        /*005c*/ 	.byte	0x04, 0x1c
        /*005e*/ 	.short	(.L_17 - .L_16)


	//   ....[0]....
.L_16:
        /*0060*/ 	.word	0x00000040


	//   ....[1]....
        /*0064*/ 	.word	0x000002e0


	//   ....[2]....
        /*0068*/ 	.word	0x00000360


	//----- nvinfo : EIATTR_CRS_STACK_SIZE
	.align		4
.L_17:
        /*006c*/ 	.byte	0x04, 0x1e
        /*006e*/ 	.short	(.L_19 - .L_18)
.L_18:
        /*0070*/ 	.word	0x00000000


	//----- nvinfo : EIATTR_CBANK_PARAM_SIZE
	.align		4
.L_19:
        /*0074*/ 	.byte	0x03, 0x19
        /*0076*/ 	.short	0x0018


	//----- nvinfo : EIATTR_PARAM_CBANK
	.align		4
        /*0078*/ 	.byte	0x04, 0x0a
        /*007a*/ 	.short	(.L_21 - .L_20)
	.align		4
.L_20:
        /*007c*/ 	.word	index@(.nv.constant0._Z12rowSumKernelPfS_ii)
        /*0080*/ 	.short	0x0380
        /*0082*/ 	.short	0x0018


	//----- nvinfo : EIATTR_SW_WAR
	.align		4
.L_21:
        /*0084*/ 	.byte	0x04, 0x36
        /*0086*/ 	.short	(.L_23 - .L_22)
.L_22:
        /*0088*/ 	.word	0x00000008
.L_23:


//--------------------- .nv.callgraph             --------------------------
	.section	.nv.callgraph,"",@"SHT_CUDA_CALLGRAPH"
	.align	4
	.sectionentsize	8
	.align		4
        /*0000*/ 	.word	0x00000000
	.align		4
        /*0004*/ 	.word	0xffffffff
	.align		4
        /*0008*/ 	.word	0x00000000
	.align		4
        /*000c*/ 	.word	0xfffffffe
	.align		4
        /*0010*/ 	.word	0x00000000
	.align		4
        /*0014*/ 	.word	0xfffffffd
	.align		4
        /*0018*/ 	.word	0x00000000
	.align		4
        /*001c*/ 	.word	0xfffffffc


//--------------------- .text._Z12rowSumKernelPfS_ii --------------------------
	.section	.text._Z12rowSumKernelPfS_ii,"ax",@progbits
	.align	128
        .global         _Z12rowSumKernelPfS_ii
        .type           _Z12rowSumKernelPfS_ii,@function
        .size           _Z12rowSumKernelPfS_ii,(.L_x_6 - _Z12rowSumKernelPfS_ii)
        .other          _Z12rowSumKernelPfS_ii,@"STO_CUDA_ENTRY STV_DEFAULT"
_Z12rowSumKernelPfS_ii:
.text._Z12rowSumKernelPfS_ii:
[----:B------:R-:W-:Y:S01]  /*0000*/  LDC R1, c[0x0][0x37c] ;  /* 0x0000df00ff017b82 */ /* 0x000fe20000000800 */
[----:B------:R-:W0:Y:S01]  /*0010*/  S2R R7, SR_CTAID.X ;  /* 0x0000000000077919 */ /* 0x000e220000002500 */
[----:B------:R-:W0:Y:S02]  /*0020*/  LDCU UR4, c[0x0][0x390] ;  /* 0x00007200ff0477ac */ /* 0x000e240008000800 */
[----:B0-----:R-:W-:-:S13]  /*0030*/  ISETP.GE.AND P0, PT, R7, UR4, PT ;  /* 0x0000000407007c0c */ /* 0x001fda000bf06270 */
[----:B------:R-:W-:Y:S05]  /*0040*/  @P0 EXIT ;  /* 0x000000000000094d */ /* 0x000fea0003800000 */
[----:B------:R-:W0:Y:S01]  /*0050*/  S2R R8, SR_TID.X ;  /* 0x0000000000087919 */ /* 0x000e220000002100 */
[----:B------:R-:W0:Y:S01]  /*0060*/  LDCU UR4, c[0x0][0x394] ;  /* 0x00007280ff0477ac */ /* 0x000e220008000800 */
[----:B------:R-:W-:Y:S01]  /*0070*/  BSSY.RECONVERGENT B0, `(.L_x_0) ;  /* 0x0000010000007945 */ /* 0x000fe20003800200 */
[----:B------:R-:W-:Y:S01]  /*0080*/  IMAD.MOV.U32 R0, RZ, RZ, RZ ;  /* 0x000000ffff007224 */ /* 0x000fe200078e00ff */
[----:B------:R-:W1:Y:S01]  /*0090*/  LDCU.64 UR8, c[0x0][0x358] ;  /* 0x00006b00ff0877ac */ /* 0x000e620008000a00 */
[----:B0-----:R-:W-:-:S13]  /*00a0*/  ISETP.GE.AND P0, PT, R8, UR4, PT ;  /* 0x0000000408007c0c */ /* 0x001fda000bf06270 */
[----:B-1----:R-:W-:Y:S05]  /*00b0*/  @P0 BRA `(.L_x_1) ;  /* 0x00000000002c0947 */ /* 0x002fea0003800000 */
[----:B------:R-:W0:Y:S01]  /*00c0*/  LDC R9, c[0x0][0x360] ;  /* 0x0000d800ff097b82 */ /* 0x000e220000000800 */
[----:B------:R-:W-:Y:S01]  /*00d0*/  IMAD.MOV.U32 R0, RZ, RZ, RZ ;  /* 0x000000ffff007224 */ /* 0x000fe200078e00ff */
[----:B------:R-:W-:-:S06]  /*00e0*/  MOV R6, R8 ;  /* 0x0000000800067202 */ /* 0x000fcc0000000f00 */
[----:B------:R-:W1:Y:S02]  /*00f0*/  LDC.64 R4, c[0x0][0x380] ;  /* 0x0000e000ff047b82 */ /* 0x000e640000000a00 */
.L_x_2:
[----:B------:R-:W-:-:S04]  /*0100*/  IMAD R3, R7, UR4, R6 ;  /* 0x0000000407037c24 */ /* 0x000fc8000f8e0206 */
[----:B-1----:R-:W-:-:S06]  /*0110*/  IMAD.WIDE R2, R3, 0x4, R4 ;  /* 0x0000000403027825 */ /* 0x002fcc00078e0204 */
[----:B------:R-:W2:Y:S01]  /*0120*/  LDG.E R3, desc[UR8][R2.64] ;  /* 0x0000000802037981 */ /* 0x000ea2000c1e1900 */
[----:B0-----:R-:W-:-:S05]  /*0130*/  IMAD.IADD R6, R9, 0x1, R6 ;  /* 0x0000000109067824 */ /* 0x001fca00078e0206 */
[----:B------:R-:W-:Y:S01]  /*0140*/  ISETP.GE.AND P0, PT, R6, UR4, PT ;  /* 0x0000000406007c0c */ /* 0x000fe2000bf06270 */
[----:B--2---:R-:W-:-:S12]  /*0150*/  FADD R0, R3, R0 ;  /* 0x0000000003007221 */ /* 0x004fd80000000000 */
[----:B------:R-:W-:Y:S05]  /*0160*/  @!P0 BRA `(.L_x_2) ;  /* 0xfffffffc00e48947 */ /* 0x000fea000383ffff */
.L_x_1:
[----:B------:R-:W-:Y:S05]  /*0170*/  BSYNC.RECONVERGENT B0 ;  /* 0x0000000000007941 */ /* 0x000fea0003800200 */
.L_x_0:
[----:B------:R-:W0:Y:S01]  /*0180*/  S2UR UR5, SR_CgaCtaId ;  /* 0x00000000000579c3 */ /* 0x000e220000008800 */
[----:B------:R-:W-:Y:S01]  /*0190*/  UMOV UR4, 0x400 ;  /* 0x0000040000047882 */ /* 0x000fe20000000000 */
[----:B------:R-:W1:Y:S01]  /*01a0*/  LDCU UR6, c[0x0][0x360] ;  /* 0x00006c00ff0677ac */ /* 0x000e620008000800 */
[----:B------:R-:W-:Y:S01]  /*01b0*/  ISETP.NE.AND P0, PT, R8, RZ, PT ;  /* 0x000000ff0800720c */ /* 0x000fe20003f05270 */
[----:B-1----:R-:W-:Y:S02]  /*01c0*/  UISETP.GE.U32.AND UP0, UPT, UR6, 0x2, UPT ;  /* 0x000000020600788c */ /* 0x002fe4000bf06070 */
[----:B0-----:R-:W-:-:S06]  /*01d0*/  ULEA UR4, UR5, UR4, 0x18 ;  /* 0x0000000405047291 */ /* 0x001fcc000f8ec0ff */
[----:B------:R-:W-:-:S05]  /*01e0*/  LEA R3, R8, UR4, 0x2 ;  /* 0x0000000408037c11 */ /* 0x000fca000f8e10ff */
[----:B------:R0:W-:Y:S01]  /*01f0*/  STS [R3], R0 ;  /* 0x0000000003007388 */ /* 0x0001e20000000800 */
[----:B------:R-:W-:Y:S06]  /*0200*/  BAR.SYNC.DEFER_BLOCKING 0x0 ;  /* 0x0000000000007b1d */ /* 0x000fec0000010000 */
[----:B------:R-:W-:Y:S05]  /*0210*/  BRA.U !UP0, `(.L_x_3) ;  /* 0x0000000108307547 */ /* 0x000fea000b800000 */
[----:B0-----:R-:W-:-:S07]  /*0220*/  MOV R0, UR6 ;  /* 0x0000000600007c02 */ /* 0x001fce0008000f00 */
.L_x_4:
[----:B------:R-:W-:-:S04]  /*0230*/  SHF.R.U32.HI R6, RZ, 0x1, R0 ;  /* 0x00000001ff067819 */ /* 0x000fc80000011600 */
[----:B------:R-:W-:-:S13]  /*0240*/  ISETP.GE.U32.AND P1, PT, R8, R6, PT ;  /* 0x000000060800720c */ /* 0x000fda0003f26070 */
[----:B------:R-:W-:Y:S01]  /*0250*/  @!P1 IMAD R2, R6, 0x4, R3 ;  /* 0x0000000406029824 */ /* 0x000fe200078e0203 */
[----:B------:R-:W-:Y:S05]  /*0260*/  @!P1 LDS R5, [R3] ;  /* 0x0000000003059984 */ /* 0x000fea0000000800 */
[----:B------:R-:W0:Y:S02]  /*0270*/  @!P1 LDS R2, [R2] ;  /* 0x0000000002029984 */ /* 0x000e240000000800 */
[----:B0-----:R-:W-:-:S05]  /*0280*/  @!P1 FADD R4, R2, R5 ;  /* 0x0000000502049221 */ /* 0x001fca0000000000 */
[----:B------:R1:W-:Y:S01]  /*0290*/  @!P1 STS [R3], R4 ;  /* 0x0000000403009388 */ /* 0x0003e20000000800 */
[----:B------:R-:W-:Y:S01]  /*02a0*/  BAR.SYNC.DEFER_BLOCKING 0x0 ;  /* 0x0000000000007b1d */ /* 0x000fe20000010000 */
[----:B------:R-:W-:Y:S02]  /*02b0*/  ISETP.GT.U32.AND P1, PT, R0, 0x3, PT ;  /* 0x000000030000780c */ /* 0x000fe40003f24070 */
[----:B------:R-:W-:-:S11]  /*02c0*/  MOV R0, R6 ;  /* 0x0000000600007202 */ /* 0x000fd60000000f00 */
[----:B-1----:R-:W-:Y:S05]  /*02d0*/  @P1 BRA `(.L_x_4) ;  /* 0xfffffffc00d41947 */ /* 0x002fea000383ffff */
.L_x_3:
[----:B------:R-:W-:Y:S05]  /*02e0*/  @P0 EXIT ;  /* 0x000000000000094d */ /* 0x000fea0003800000 */
[----:B------:R-:W1:Y:S01]  /*02f0*/  S2UR UR5, SR_CgaCtaId ;  /* 0x00000000000579c3 */ /* 0x000e620000008800 */
[----:B------:R-:W-:-:S07]  /*0300*/  UMOV UR4, 0x400 ;  /* 0x0000040000047882 */ /* 0x000fce0000000000 */
[----:B0-----:R-:W0:Y:S01]  /*0310*/  LDC.64 R2, c[0x0][0x388] ;  /* 0x0000e200ff027b82 */ /* 0x001e220000000a00 */
[----:B-1----:R-:W-:Y:S01]  /*0320*/  ULEA UR4, UR5, UR4, 0x18 ;  /* 0x0000000405047291 */ /* 0x002fe2000f8ec0ff */
[----:B0-----:R-:W-:-:S08]  /*0330*/  IMAD.WIDE.U32 R2, R7, 0x4, R2 ;  /* 0x0000000407027825 */ /* 0x001fd000078e0002 */
[----:B------:R-:W0:Y:S04]  /*0340*/  LDS R5, [UR4] ;  /* 0x00000004ff057984 */ /* 0x000e280008000800 */
[----:B0-----:R-:W-:Y:S01]  /*0350*/  STG.E desc[UR8][R2.64], R5 ;  /* 0x0000000502007986 */ /* 0x001fe2000c101908 */
[----:B------:R-:W-:Y:S05]  /*0360*/  EXIT ;  /* 0x000000000000794d */ /* 0x000fea0003800000 */
.L_x_5:
[----:B------:R-:W-:-:S00]  /*0370*/  BRA `(.L_x_5) ;  /* 0xfffffffc00fc7947 */ /* 0x000fc0000383ffff */
[----:B------:R-:W-:-:S00]  /*0380*/  NOP ;  /* 0x0000000000007918 */ /* 0x000fc00000000000 */
[----:B------:R-:W-:-:S00]  /*0390*/  NOP ;  /* 0x0000000000007918 */ /* 0x000fc00000000000 */
[----:B------:R-:W-:-:S00]  /*03a0*/  NOP ;  /* 0x0000000000007918 */ /* 0x000fc00000000000 */
[----:B------:R-:W-:-:S00]  /*03b0*/  NOP ;  /* 0x0000000000007918 */ /* 0x000fc00000000000 */
[----:B------:R-:W-:-:S00]  /*03c0*/  NOP ;  /* 0x0000000000007918 */ /* 0x000fc00000000000 */
[----:B------:R-:W-:-:S00]  /*03d0*/  NOP ;  /* 0x0000000000007918 */ /* 0x000fc00000000000 */
[----:B------:R-:W-:-:S00]  /*03e0*/  NOP ;  /* 0x0000000000007918 */ /* 0x000fc00000000000 */
[----:B------:R-:W-:-:S00]  /*03f0*/  NOP ;  /* 0x0000000000007918 */ /* 0x000fc00000000000 */
.L_x_6:


//--------------------- .nv.shared._Z12rowSumKernelPfS_ii --------------------------
	.section	.nv.shared._Z12rowSumKernelPfS_ii,"aw",@nobits
	.sectionflags	@""
	.align	4
.nv.shared._Z12rowSumKernelPfS_ii:
	.zero		2048


//--------------------- .nv.shared.reserved.0     --------------------------
	.section	.nv.shared.reserved.0,"aw",@nobits
	.weak		__nv_reservedSMEM_offset_0_alias
	.size		__nv_reservedSMEM_offset_0_alias, 0, 64
	.other		__nv_reservedSMEM_offset_0_alias,@"STO_CUDA_RESERVED_SHARED STV_DEFAULT"
__nv_reservedSMEM_offset_0_alias:
	.zero		0
	.zero		64


//--------------------- .nv.constant0._Z12rowSumKernelPfS_ii --------------------------
	.section	.nv.constant0._Z12rowSumKernelPfS_ii,"a",@progbits
	.sectionflags	@""
	.align	4
.nv.constant0._Z12rowSumKernelPfS_ii:
	.zero		920


//--------------------- SYMBOLS --------------------------

	.type		.nv.reservedSmem.offset0,@object
	.size		.nv.reservedSmem.offset0,0x4
	.type		.nv.reservedSmem.cap,@object
	.size		.nv.reservedSmem.cap,0x4
